//
// Generated by NVIDIA NVVM Compiler
//
// Compiler Build ID: CL-36424714
// Cuda compilation tools, release 13.0, V13.0.88
// Based on NVVM 20.0.0
//

.version 9.0
.target sm_100
.address_size 64

	// .globl	_Z10prefix_sumIiEvPT_i
.extern .func  (.param .b32 func_retval0) vprintf
(
	.param .b64 vprintf_param_0,
	.param .b64 vprintf_param_1
)
;
.global .align 1 .b8 $str[39] = {84, 104, 114, 101, 97, 100, 40, 37, 100, 44, 37, 100, 44, 37, 100, 44, 37, 100, 44, 37, 100, 44, 37, 100, 41, 44, 32, 111, 88, 89, 40, 37, 100, 44, 37, 100, 41, 10};

.visible .entry _Z10prefix_sumIiEvPT_i(
	.param .u64 .ptr .align 1 _Z10prefix_sumIiEvPT_i_param_0,
	.param .u32 _Z10prefix_sumIiEvPT_i_param_1
)
{
	.local .align 16 .b8 	__local_depot0[32];
	.reg .b64 	%SP;
	.reg .b64 	%SPL;
	.reg .pred 	%p<10>;
	.reg .b32 	%r<123>;
	.reg .b64 	%rd<43>;

	mov.u64 	%SPL, __local_depot0;
	cvta.local.u64 	%SP, %SPL;
	ld.param.u64 	%rd9, [_Z10prefix_sumIiEvPT_i_param_0];
	ld.param.u32 	%r21, [_Z10prefix_sumIiEvPT_i_param_1];
	cvta.to.global.u64 	%rd1, %rd9;
	setp.lt.s32 	%p1, %r21, 2;
	@%p1 bra 	$L__BB0_14;
	add.s32 	%r1, %r21, -1;
	add.s32 	%r23, %r21, -2;
	and.b32  	%r2, %r1, 15;
	setp.lt.u32 	%p2, %r23, 15;
	mov.b32 	%r119, 1;
	@%p2 bra 	$L__BB0_5;
	and.b32  	%r25, %r1, -16;
	neg.s32 	%r117, %r25;
	add.s64 	%rd41, %rd1, 32;
	mov.b32 	%r116, 0;
$L__BB0_3:
	.pragma "nounroll";
	ld.global.u32 	%r26, [%rd41+-32];
	ld.global.u32 	%r27, [%rd41+-28];
	add.s32 	%r28, %r27, %r26;
	st.global.u32 	[%rd41+-28], %r28;
	ld.global.u32 	%r29, [%rd41+-24];
	add.s32 	%r30, %r29, %r28;
	st.global.u32 	[%rd41+-24], %r30;
	ld.global.u32 	%r31, [%rd41+-20];
	add.s32 	%r32, %r31, %r30;
	st.global.u32 	[%rd41+-20], %r32;
	ld.global.u32 	%r33, [%rd41+-16];
	add.s32 	%r34, %r33, %r32;
	st.global.u32 	[%rd41+-16], %r34;
	ld.global.u32 	%r35, [%rd41+-12];
	add.s32 	%r36, %r35, %r34;
	st.global.u32 	[%rd41+-12], %r36;
	ld.global.u32 	%r37, [%rd41+-8];
	add.s32 	%r38, %r37, %r36;
	st.global.u32 	[%rd41+-8], %r38;
	ld.global.u32 	%r39, [%rd41+-4];
	add.s32 	%r40, %r39, %r38;
	st.global.u32 	[%rd41+-4], %r40;
	ld.global.u32 	%r41, [%rd41];
	add.s32 	%r42, %r41, %r40;
	st.global.u32 	[%rd41], %r42;
	ld.global.u32 	%r43, [%rd41+4];
	add.s32 	%r44, %r43, %r42;
	st.global.u32 	[%rd41+4], %r44;
	ld.global.u32 	%r45, [%rd41+8];
	add.s32 	%r46, %r45, %r44;
	st.global.u32 	[%rd41+8], %r46;
	ld.global.u32 	%r47, [%rd41+12];
	add.s32 	%r48, %r47, %r46;
	st.global.u32 	[%rd41+12], %r48;
	ld.global.u32 	%r49, [%rd41+16];
	add.s32 	%r50, %r49, %r48;
	st.global.u32 	[%rd41+16], %r50;
	ld.global.u32 	%r51, [%rd41+20];
	add.s32 	%r52, %r51, %r50;
	st.global.u32 	[%rd41+20], %r52;
	ld.global.u32 	%r53, [%rd41+24];
	add.s32 	%r54, %r53, %r52;
	st.global.u32 	[%rd41+24], %r54;
	ld.global.u32 	%r55, [%rd41+28];
	add.s32 	%r56, %r55, %r54;
	st.global.u32 	[%rd41+28], %r56;
	ld.global.u32 	%r57, [%rd41+32];
	add.s32 	%r58, %r57, %r56;
	st.global.u32 	[%rd41+32], %r58;
	add.s32 	%r117, %r117, 16;
	add.s32 	%r116, %r116, 16;
	add.s64 	%rd41, %rd41, 64;
	setp.ne.s32 	%p3, %r117, 0;
	@%p3 bra 	$L__BB0_3;
	add.s32 	%r119, %r116, 1;
$L__BB0_5:
	setp.eq.s32 	%p4, %r2, 0;
	@%p4 bra 	$L__BB0_14;
	and.b32  	%r10, %r1, 7;
	setp.lt.u32 	%p5, %r2, 8;
	@%p5 bra 	$L__BB0_8;
	mul.wide.s32 	%rd10, %r119, 4;
	add.s64 	%rd11, %rd1, %rd10;
	ld.global.u32 	%r59, [%rd11+-4];
	mul.wide.u32 	%rd12, %r119, 4;
	add.s64 	%rd13, %rd1, %rd12;
	ld.global.u32 	%r60, [%rd13];
	add.s32 	%r61, %r60, %r59;
	st.global.u32 	[%rd13], %r61;
	add.s32 	%r62, %r119, 1;
	mul.wide.u32 	%rd14, %r62, 4;
	add.s64 	%rd15, %rd1, %rd14;
	ld.global.u32 	%r63, [%rd15];
	add.s32 	%r64, %r63, %r61;
	st.global.u32 	[%rd15], %r64;
	add.s32 	%r65, %r119, 2;
	ld.global.u32 	%r66, [%rd11+4];
	mul.wide.u32 	%rd16, %r65, 4;
	add.s64 	%rd17, %rd1, %rd16;
	ld.global.u32 	%r67, [%rd17];
	add.s32 	%r68, %r67, %r66;
	st.global.u32 	[%rd17], %r68;
	add.s32 	%r69, %r119, 3;
	ld.global.u32 	%r70, [%rd11+8];
	mul.wide.u32 	%rd18, %r69, 4;
	add.s64 	%rd19, %rd1, %rd18;
	ld.global.u32 	%r71, [%rd19];
	add.s32 	%r72, %r71, %r70;
	st.global.u32 	[%rd19], %r72;
	add.s32 	%r73, %r119, 4;
	ld.global.u32 	%r74, [%rd11+12];
	mul.wide.u32 	%rd20, %r73, 4;
	add.s64 	%rd21, %rd1, %rd20;
	ld.global.u32 	%r75, [%rd21];
	add.s32 	%r76, %r75, %r74;
	st.global.u32 	[%rd21], %r76;
	add.s32 	%r77, %r119, 5;
	ld.global.u32 	%r78, [%rd11+16];
	mul.wide.u32 	%rd22, %r77, 4;
	add.s64 	%rd23, %rd1, %rd22;
	ld.global.u32 	%r79, [%rd23];
	add.s32 	%r80, %r79, %r78;
	st.global.u32 	[%rd23], %r80;
	add.s32 	%r81, %r119, 6;
	ld.global.u32 	%r82, [%rd11+20];
	mul.wide.u32 	%rd24, %r81, 4;
	add.s64 	%rd25, %rd1, %rd24;
	ld.global.u32 	%r83, [%rd25];
	add.s32 	%r84, %r83, %r82;
	st.global.u32 	[%rd25], %r84;
	ld.global.u32 	%r85, [%rd11+24];
	ld.global.u32 	%r86, [%rd13+28];
	add.s32 	%r87, %r86, %r85;
	st.global.u32 	[%rd13+28], %r87;
	add.s32 	%r119, %r119, 8;
$L__BB0_8:
	setp.eq.s32 	%p6, %r10, 0;
	@%p6 bra 	$L__BB0_14;
	and.b32  	%r13, %r1, 3;
	setp.lt.u32 	%p7, %r10, 4;
	@%p7 bra 	$L__BB0_11;
	mul.wide.s32 	%rd26, %r119, 4;
	add.s64 	%rd27, %rd1, %rd26;
	ld.global.u32 	%r88, [%rd27+-4];
	mul.wide.u32 	%rd28, %r119, 4;
	add.s64 	%rd29, %rd1, %rd28;
	ld.global.u32 	%r89, [%rd29];
	add.s32 	%r90, %r89, %r88;
	st.global.u32 	[%rd29], %r90;
	add.s32 	%r91, %r119, 1;
	mul.wide.u32 	%rd30, %r91, 4;
	add.s64 	%rd31, %rd1, %rd30;
	ld.global.u32 	%r92, [%rd31];
	add.s32 	%r93, %r92, %r90;
	st.global.u32 	[%rd31], %r93;
	add.s32 	%r94, %r119, 2;
	ld.global.u32 	%r95, [%rd27+4];
	mul.wide.u32 	%rd32, %r94, 4;
	add.s64 	%rd33, %rd1, %rd32;
	ld.global.u32 	%r96, [%rd33];
	add.s32 	%r97, %r96, %r95;
	st.global.u32 	[%rd33], %r97;
	ld.global.u32 	%r98, [%rd27+8];
	ld.global.u32 	%r99, [%rd29+12];
	add.s32 	%r100, %r99, %r98;
	st.global.u32 	[%rd29+12], %r100;
	add.s32 	%r119, %r119, 4;
$L__BB0_11:
	setp.eq.s32 	%p8, %r13, 0;
	@%p8 bra 	$L__BB0_14;
	add.s64 	%rd5, %rd1, -4;
	mul.wide.u32 	%rd34, %r119, 4;
	add.s64 	%rd42, %rd1, %rd34;
	neg.s32 	%r121, %r13;
$L__BB0_13:
	.pragma "nounroll";
	mul.wide.s32 	%rd35, %r119, 4;
	add.s64 	%rd36, %rd5, %rd35;
	ld.global.u32 	%r101, [%rd36];
	ld.global.u32 	%r102, [%rd42];
	add.s32 	%r103, %r102, %r101;
	st.global.u32 	[%rd42], %r103;
	add.s32 	%r119, %r119, 1;
	add.s64 	%rd42, %rd42, 4;
	add.s32 	%r121, %r121, 1;
	setp.ne.s32 	%p9, %r121, 0;
	@%p9 bra 	$L__BB0_13;
$L__BB0_14:
	add.u64 	%rd37, %SP, 0;
	add.u64 	%rd38, %SPL, 0;
	mov.u32 	%r104, %tid.x;
	mov.u32 	%r105, %ntid.x;
	mov.u32 	%r106, %ctaid.x;
	mad.lo.s32 	%r107, %r105, %r106, %r104;
	mov.u32 	%r108, %tid.y;
	mov.u32 	%r109, %ntid.y;
	mov.u32 	%r110, %ctaid.y;
	mad.lo.s32 	%r111, %r109, %r110, %r108;
	mov.u32 	%r112, %tid.z;
	mov.u32 	%r113, %ctaid.z;
	st.local.v4.u32 	[%rd38], {%r104, %r108, %r112, %r106};
	st.local.v4.u32 	[%rd38+16], {%r110, %r113, %r107, %r111};
	mov.u64 	%rd39, $str;
	cvta.global.u64 	%rd40, %rd39;
	{ // callseq 0, 0
	.param .b64 param0;
	st.param.b64 	[param0], %rd40;
	.param .b64 param1;
	st.param.b64 	[param1], %rd37;
	.param .b32 retval0;
	call.uni (retval0), 
	vprintf, 
	(
	param0, 
	param1
	);
	ld.param.b32 	%r114, [retval0];
	} // callseq 0
	ret;

}


// ===== COMPILED SASS (sm_100) =====

	.target	sm_100

	.elftype	@"ET_EXEC"


//--------------------- .note.nv.tkinfo           --------------------------
	.section	.note.nv.tkinfo,"",@"SHT_NOTE"
	.sectionflags	@"SHF_NOTE_NV_TKINFO"
	.tkinfo
        /*0018*/ 	.word	0x00000002
        /*0030*/ 	.string	""
        /*0030*/ 	.string	"ptxas"
        /*0030*/ 	.string	"Cuda compilation tools, release 13.0, V13.0.88"
        /*0030*/ 	.string	"Build cuda_13.0.r13.0/compiler.36424714_0"
        /*0030*/ 	.string	"-arch sm_100 -m 64 "



//--------------------- .note.nv.cuinfo           --------------------------
	.section	.note.nv.cuinfo,"",@"SHT_NOTE"
	.sectionflags	@"SHF_NOTE_NV_CUINFO"
        /*0018*/ 	.short	0x0002
        /*001a*/ 	.short	0x0064
        /*001c*/ 	.short	0x0082
	.zero		2


//--------------------- .nv.info                  --------------------------
	.section	.nv.info,"",@"SHT_CUDA_INFO"
	.align	4


	//----- nvinfo : EIATTR_REGCOUNT
	.align		4
        /*0000*/ 	.byte	0x04, 0x2f
        /*0002*/ 	.short	(.L_2 - .L_1)
	.align		4
.L_1:
        /*0004*/ 	.word	index@(_Z10prefix_sumIiEvPT_i)
        /*0008*/ 	.word	0x0000001f


	//----- nvinfo : EIATTR_FRAME_SIZE
	.align		4
.L_2:
        /*000c*/ 	.byte	0x04, 0x11
        /*000e*/ 	.short	(.L_4 - .L_3)
	.align		4
.L_3:
        /*0010*/ 	.word	index@(_Z10prefix_sumIiEvPT_i)
        /*0014*/ 	.word	0x00000020


	//----- nvinfo : EIATTR_MIN_STACK_SIZE
	.align		4
.L_4:
        /*0018*/ 	.byte	0x04, 0x12
        /*001a*/ 	.short	(.L_6 - .L_5)
	.align		4
.L_5:
        /*001c*/ 	.word	index@(_Z10prefix_sumIiEvPT_i)
        /*0020*/ 	.word	0x00000020
.L_6:


//--------------------- .nv.compat                --------------------------
	.section	.nv.compat,"",@"SHT_CUDA_COMPAT_INFO"
	.align	4
        /*0000*/ 	.byte	0x02, 0x09, 0x00, 0x00, 0x02, 0x02, 0x01, 0x00, 0x02, 0x05, 0x05, 0x00, 0x03, 0x07, 0x01, 0x01
        /*0010*/ 	.byte	0x02, 0x03, 0x00, 0x00, 0x02, 0x06, 0x01, 0x00, 0x04, 0x0b, 0x08, 0x00, 0x09, 0x00, 0x00, 0x00
        /*0020*/ 	.byte	0x00, 0x00, 0x00, 0x00


//--------------------- .nv.info._Z10prefix_sumIiEvPT_i --------------------------
	.section	.nv.info._Z10prefix_sumIiEvPT_i,"",@"SHT_CUDA_INFO"
	.sectionflags	@""
	.align	4


	//----- nvinfo : EIATTR_CUDA_API_VERSION
	.align		4
        /*0000*/ 	.byte	0x04, 0x37
        /*0002*/ 	.short	(.L_8 - .L_7)
.L_7:
        /*0004*/ 	.word	0x00000082


	//----- nvinfo : EIATTR_KPARAM_INFO
	.align		4
.L_8:
        /*0008*/ 	.byte	0x04, 0x17
        /*000a*/ 	.short	(.L_10 - .L_9)
.L_9:
        /*000c*/ 	.word	0x00000000
        /*0010*/ 	.short	0x0001
        /*0012*/ 	.short	0x0008
        /*0014*/ 	.byte	0x00, 0xf0, 0x11, 0x00


	//----- nvinfo : EIATTR_KPARAM_INFO
	.align		4
.L_10:
        /*0018*/ 	.byte	0x04, 0x17
        /*001a*/ 	.short	(.L_12 - .L_11)
.L_11:
        /*001c*/ 	.word	0x00000000
        /*0020*/ 	.short	0x0000
        /*0022*/ 	.short	0x0000
        /*0024*/ 	.byte	0x00, 0xf5, 0x21, 0x00


	//----- nvinfo : EIATTR_SPARSE_MMA_MASK
	.align		4
.L_12:
        /*0028*/ 	.byte	0x03, 0x50
        /*002a*/ 	.short	0x0000


	//----- nvinfo : EIATTR_MAXREG_COUNT
	.align		4
        /*002c*/ 	.byte	0x03, 0x1b
        /*002e*/ 	.short	0x00ff


	//----- nvinfo : EIATTR_EXTERNS
	.align		4
        /*0030*/ 	.byte	0x04, 0x0f
        /*0032*/ 	.short	(.L_14 - .L_13)


	//   ....[0]....
	.align		4
.L_13:
        /*0034*/ 	.word	index@(vprintf)


	//----- nvinfo : EIATTR_MERCURY_ISA_VERSION
	.align		4
.L_14:
        /*0038*/ 	.byte	0x03, 0x5f
        /*003a*/ 	.short	0x0101


	//----- nvinfo : EIATTR_VRC_CTA_INIT_COUNT
	.align		4
        /*003c*/ 	.byte	0x02, 0x4a
	.zero		1
	.zero		1


	//----- nvinfo : EIATTR_SYSCALL_OFFSETS
	.align		4
        /*0040*/ 	.byte	0x04, 0x46
        /*0042*/ 	.short	(.L_16 - .L_15)


	//   ....[0]....
.L_15:
        /*0044*/ 	.word	0x00000cb0


	//----- nvinfo : EIATTR_EXIT_INSTR_OFFSETS
	.align		4
.L_16:
        /*0048*/ 	.byte	0x04, 0x1c
        /*004a*/ 	.short	(.L_18 - .L_17)


	//   ....[0]....
.L_17:
        /*004c*/ 	.word	0x00000cc0


	//----- nvinfo : EIATTR_CBANK_PARAM_SIZE
	.align		4
.L_18:
        /*0050*/ 	.byte	0x03, 0x19
        /*0052*/ 	.short	0x000c


	//----- nvinfo : EIATTR_PARAM_CBANK
	.align		4
        /*0054*/ 	.byte	0x04, 0x0a
        /*0056*/ 	.short	(.L_20 - .L_19)
	.align		4
.L_19:
        /*0058*/ 	.word	index@(.nv.constant0._Z10prefix_sumIiEvPT_i)
        /*005c*/ 	.short	0x0380
        /*005e*/ 	.short	0x000c


	//----- nvinfo : EIATTR_SW_WAR
	.align		4
.L_20:
        /*0060*/ 	.byte	0x04, 0x36
        /*0062*/ 	.short	(.L_22 - .L_21)
.L_21:
        /*0064*/ 	.word	0x00000008
.L_22:


//--------------------- .nv.callgraph             --------------------------
	.section	.nv.callgraph,"",@"SHT_CUDA_CALLGRAPH"
	.align	4
	.sectionentsize	8
	.align		4
        /*0000*/ 	.word	0x00000000
	.align		4
        /*0004*/ 	.word	0xffffffff
	.align		4
        /*0008*/ 	.word	index@(_Z10prefix_sumIiEvPT_i)
	.align		4
        /*000c*/ 	.word	index@(vprintf)
	.align		4
        /*0010*/ 	.word	0x00000000
	.align		4
        /*0014*/ 	.word	0xfffffffe
	.align		4
        /*0018*/ 	.word	0x00000000
	.align		4
        /*001c*/ 	.word	0xfffffffd
	.align		4
        /*0020*/ 	.word	0x00000000
	.align		4
        /*0024*/ 	.word	0xfffffffc


//--------------------- .nv.constant4             --------------------------
	.section	.nv.constant4,"a",@progbits
	.align	8
	.align		8
.nv.constant4:
        /*0000*/ 	.dword	vprintf
	.align		8
        /*0008*/ 	.dword	$str


//--------------------- .text._Z10prefix_sumIiEvPT_i --------------------------
	.section	.text._Z10prefix_sumIiEvPT_i,"ax",@progbits
	.align	128
        .global         _Z10prefix_sumIiEvPT_i
        .type           _Z10prefix_sumIiEvPT_i,@function
        .size           _Z10prefix_sumIiEvPT_i,(.L_x_8 - _Z10prefix_sumIiEvPT_i)
        .other          _Z10prefix_sumIiEvPT_i,@"STO_CUDA_ENTRY STV_DEFAULT"
_Z10prefix_sumIiEvPT_i:
.text._Z10prefix_sumIiEvPT_i:
[----:B------:R-:W0:Y:S01]  /*0000*/  LDC R1, c[0x0][0x37c] ;  /* 0x0000df00ff017b82 */ /* 0x000e220000000800 */
[----:B------:R-:W1:Y:S01]  /*0010*/  LDCU UR5, c[0x0][0x388] ;  /* 0x00007100ff0577ac */ /* 0x000e620008000800 */
[----:B0-----:R-:W-:Y:S01]  /*0020*/  IADD3 R1, PT, PT, R1, -0x20, RZ ;  /* 0xffffffe001017810 */ /* 0x001fe20007ffe0ff */
[----:B------:R-:W0:Y:S01]  /*0030*/  LDCU UR4, c[0x0][0x2f8] ;  /* 0x00005f00ff0477ac */ /* 0x000e220008000800 */
[----:B------:R-:W2:Y:S01]  /*0040*/  LDCU UR6, c[0x0][0x2fc] ;  /* 0x00005f80ff0677ac */ /* 0x000ea20008000800 */
[----:B-1----:R-:W-:Y:S01]  /*0050*/  UISETP.GE.AND UP0, UPT, UR5, 0x2, UPT ;  /* 0x000000020500788c */ /* 0x002fe2000bf06270 */
[----:B0-----:R-:W-:-:S05]  /*0060*/  IADD3 R6, P0, PT, R1, UR4, RZ ;  /* 0x0000000401067c10 */ /* 0x001fca000ff1e0ff */
[----:B--2---:R-:W-:-:S03]  /*0070*/  IMAD.X R7, RZ, RZ, UR6, P0 ;  /* 0x00000006ff077e24 */ /* 0x004fc600080e06ff */
[----:B------:R-:W-:Y:S05]  /*0080*/  BRA.U !UP0, `(.L_x_0) ;  /* 0x0000000908c07547 */ /* 0x000fea000b800000 */
[----:B------:R-:W0:Y:S01]  /*0090*/  LDC.64 R2, c[0x0][0x380] ;  /* 0x0000e000ff027b82 */ /* 0x000e220000000a00 */
[----:B------:R-:W-:Y:S01]  /*00a0*/  UIADD3 UR4, UPT, UPT, UR5, -0x1, URZ ;  /* 0xffffffff05047890 */ /* 0x000fe2000fffe0ff */
[----:B------:R-:W-:Y:S01]  /*00b0*/  HFMA2 R0, -RZ, RZ, 0, 5.9604644775390625e-08 ;  /* 0x00000001ff007431 */ /* 0x000fe200000001ff */
[----:B------:R-:W-:Y:S01]  /*00c0*/  UIADD3 UR5, UPT, UPT, UR5, -0x2, URZ ;  /* 0xfffffffe05057890 */ /* 0x000fe2000fffe0ff */
[----:B------:R-:W1:Y:S03]  /*00d0*/  LDCU.64 UR8, c[0x0][0x358] ;  /* 0x00006b00ff0877ac */ /* 0x000e660008000a00 */
[----:B------:R-:W-:Y:S02]  /*00e0*/  UISETP.GE.U32.AND UP0, UPT, UR5, 0xf, UPT ;  /* 0x0000000f0500788c */ /* 0x000fe4000bf06070 */
[----:B------:R-:W-:-:S07]  /*00f0*/  ULOP3.LUT UR6, UR4, 0xf, URZ, 0xc0, !UPT ;  /* 0x0000000f04067892 */ /* 0x000fce000f8ec0ff */
[----:B------:R-:W-:Y:S05]  /*0100*/  BRA.U !UP0, `(.L_x_1) ;  /* 0x0000000508087547 */ /* 0x000fea000b800000 */
[----:B------:R-:W-:Y:S01]  /*0110*/  MOV R5, 0x0 ;  /* 0x0000000000057802 */ /* 0x000fe20000000f00 */
[----:B------:R-:W-:Y:S01]  /*0120*/  IMAD.MOV.U32 R4, RZ, RZ, 0x20 ;  /* 0x00000020ff047424 */ /* 0x000fe200078e00ff */
[----:B------:R-:W-:Y:S01]  /*0130*/  ULOP3.LUT UR5, UR4, 0xfffffff0, URZ, 0xc0, !UPT ;  /* 0xfffffff004057892 */ /* 0x000fe2000f8ec0ff */
[----:B------:R-:W-:Y:S02]  /*0140*/  IMAD.MOV.U32 R0, RZ, RZ, RZ ;  /* 0x000000ffff007224 */ /* 0x000fe400078e00ff */
[----:B0-----:R-:W-:Y:S01]  /*0150*/  IMAD.WIDE.U32 R4, R2, 0x1, R4 ;  /* 0x0000000102047825 */ /* 0x001fe200078e0004 */
[----:B------:R-:W-:-:S03]  /*0160*/  UIADD3 UR5, UPT, UPT, -UR5, URZ, URZ ;  /* 0x000000ff05057290 */ /* 0x000fc6000fffe1ff */
[----:B------:R-:W-:Y:S01]  /*0170*/  IMAD.IADD R9, R5, 0x1, R3 ;  /* 0x0000000105097824 */ /* 0x000fe200078e0203 */
[----:B------:R-:W-:-:S08]  /*0180*/  MOV R8, R4 ;  /* 0x0000000400087202 */ /* 0x000fd00000000f00 */
.L_x_2:
[----:B--2---:R-:W-:Y:S01]  /*0190*/  MOV R4, R8 ;  /* 0x0000000800047202 */ /* 0x004fe20000000f00 */
[----:B------:R-:W-:-:S05]  /*01a0*/  IMAD.MOV.U32 R5, RZ, RZ, R9 ;  /* 0x000000ffff057224 */ /* 0x000fca00078e0009 */
[----:B-1----:R-:W2:Y:S04]  /*01b0*/  LDG.E R19, desc[UR8][R4.64+-0x20] ;  /* 0xffffe00804137981 */ /* 0x002ea8000c1e1900 */
[----:B------:R-:W2:Y:S04]  /*01c0*/  LDG.E R18, desc[UR8][R4.64+-0x1c] ;  /* 0xffffe40804127981 */ /* 0x000ea8000c1e1900 */
[----:B------:R-:W3:Y:S04]  /*01d0*/  LDG.E R20, desc[UR8][R4.64+-0x18] ;  /* 0xffffe80804147981 */ /* 0x000ee8000c1e1900 */
[----:B------:R-:W4:Y:S04]  /*01e0*/  LDG.E R22, desc[UR8][R4.64+-0x14] ;  /* 0xffffec0804167981 */ /* 0x000f28000c1e1900 */
[----:B------:R-:W5:Y:S04]  /*01f0*/  LDG.E R24, desc[UR8][R4.64+-0x10] ;  /* 0xfffff00804187981 */ /* 0x000f68000c1e1900 */
        /* <DEDUP_REMOVED lines=11> */
[----:B------:R-:W5:Y:S01]  /*02b0*/  LDG.E R16, desc[UR8][R4.64+0x20] ;  /* 0x0000200804107981 */ /* 0x000f62000c1e1900 */
[----:B------:R-:W-:Y:S01]  /*02c0*/  UIADD3 UR5, UPT, UPT, UR5, 0x10, URZ ;  /* 0x0000001005057890 */ /* 0x000fe2000fffe0ff */
[----:B------:R-:W-:-:S03]  /*02d0*/  VIADD R0, R0, 0x10 ;  /* 0x0000001000007836 */ /* 0x000fc60000000000 */
[----:B------:R-:W-:Y:S01]  /*02e0*/  UISETP.NE.AND UP0, UPT, UR5, URZ, UPT ;  /* 0x000000ff0500728c */ /* 0x000fe2000bf05270 */
[----:B--2---:R-:W-:-:S05]  /*02f0*/  IADD3 R19, PT, PT, R19, R18, RZ ;  /* 0x0000001213137210 */ /* 0x004fca0007ffe0ff */
[----:B---3--:R-:W-:Y:S01]  /*0300*/  IMAD.IADD R21, R19, 0x1, R20 ;  /* 0x0000000113157824 */ /* 0x008fe200078e0214 */
[----:B------:R-:W-:Y:S04]  /*0310*/  STG.E desc[UR8][R4.64+-0x1c], R19 ;  /* 0xffffe41304007986 */ /* 0x000fe8000c101908 */
[----:B----4-:R-:W-:Y:S01]  /*0320*/  IADD3 R23, PT, PT, R21, R22, RZ ;  /* 0x0000001615177210 */ /* 0x010fe20007ffe0ff */
[----:B------:R-:W-:Y:S04]  /*0330*/  STG.E desc[UR8][R4.64+-0x18], R21 ;  /* 0xffffe81504007986 */ /* 0x000fe8000c101908 */
[----:B-----5:R-:W-:Y:S01]  /*0340*/  IMAD.IADD R25, R23, 0x1, R24 ;  /* 0x0000000117197824 */ /* 0x020fe200078e0218 */
[----:B------:R-:W-:Y:S04]  /*0350*/  STG.E desc[UR8][R4.64+-0x14], R23 ;  /* 0xffffec1704007986 */ /* 0x000fe8000c101908 */
[----:B------:R-:W-:Y:S01]  /*0360*/  IADD3 R27, PT, PT, R25, R26, RZ ;  /* 0x0000001a191b7210 */ /* 0x000fe20007ffe0ff */
[----:B------:R-:W-:Y:S04]  /*0370*/  STG.E desc[UR8][R4.64+-0x10], R25 ;  /* 0xfffff01904007986 */ /* 0x000fe8000c101908 */
[----:B------:R-:W-:Y:S01]  /*0380*/  IMAD.IADD R18, R27, 0x1, R28 ;  /* 0x000000011b127824 */ /* 0x000fe200078e021c */
[----:B------:R-:W-:Y:S04]  /*0390*/  STG.E desc[UR8][R4.64+-0xc], R27 ;  /* 0xfffff41b04007986 */ /* 0x000fe8000c101908 */
[----:B------:R-:W-:Y:S01]  /*03a0*/  IADD3 R17, PT, PT, R18, R17, RZ ;  /* 0x0000001112117210 */ /* 0x000fe20007ffe0ff */
[----:B------:R-:W-:Y:S04]  /*03b0*/  STG.E desc[UR8][R4.64+-0x8], R18 ;  /* 0xfffff81204007986 */ /* 0x000fe8000c101908 */
[----:B------:R-:W-:Y:S01]  /*03c0*/  IMAD.IADD R8, R17, 0x1, R8 ;  /* 0x0000000111087824 */ /* 0x000fe200078e0208 */
[----:B------:R-:W-:Y:S04]  /*03d0*/  STG.E desc[UR8][R4.64+-0x4], R17 ;  /* 0xfffffc1104007986 */ /* 0x000fe8000c101908 */
[----:B------:R-:W-:Y:S01]  /*03e0*/  IADD3 R9, PT, PT, R8, R9, RZ ;  /* 0x0000000908097210 */ /* 0x000fe20007ffe0ff */
[----:B------:R0:W-:Y:S04]  /*03f0*/  STG.E desc[UR8][R4.64], R8 ;  /* 0x0000000804007986 */ /* 0x0001e8000c101908 */
[----:B------:R-:W-:Y:S01]  /*0400*/  IMAD.IADD R10, R9, 0x1, R10 ;  /* 0x00000001090a7824 */ /* 0x000fe200078e020a */
[----:B------:R1:W-:Y:S04]  /*0410*/  STG.E desc[UR8][R4.64+0x4], R9 ;  /* 0x0000040904007986 */ /* 0x0003e8000c101908 */
[----:B------:R-:W-:Y:S01]  /*0420*/  IADD3 R11, PT, PT, R10, R11, RZ ;  /* 0x0000000b0a0b7210 */ /* 0x000fe20007ffe0ff */
[----:B------:R2:W-:Y:S01]  /*0430*/  STG.E desc[UR8][R4.64+0x8], R10 ;  /* 0x0000080a04007986 */ /* 0x0005e2000c101908 */
[----:B0-----:R-:W-:-:S03]  /*0440*/  IADD3 R8, P0, PT, R4, 0x40, RZ ;  /* 0x0000004004087810 */ /* 0x001fc60007f1e0ff */
[----:B------:R-:W-:Y:S01]  /*0450*/  IMAD.IADD R12, R11, 0x1, R12 ;  /* 0x000000010b0c7824 */ /* 0x000fe200078e020c */
[----:B------:R2:W-:Y:S01]  /*0460*/  STG.E desc[UR8][R4.64+0xc], R11 ;  /* 0x00000c0b04007986 */ /* 0x0005e2000c101908 */
[----:B-1----:R-:W-:-:S03]  /*0470*/  IADD3.X R9, PT, PT, RZ, R5, RZ, P0, !PT ;  /* 0x00000005ff097210 */ /* 0x002fc600007fe4ff */
[----:B------:R-:W-:Y:S01]  /*0480*/  IADD3 R13, PT, PT, R12, R13, RZ ;  /* 0x0000000d0c0d7210 */ /* 0x000fe20007ffe0ff */
[----:B------:R2:W-:Y:S04]  /*0490*/  STG.E desc[UR8][R4.64+0x10], R12 ;  /* 0x0000100c04007986 */ /* 0x0005e8000c101908 */
[----:B------:R-:W-:Y:S01]  /*04a0*/  IMAD.IADD R14, R13, 0x1, R14 ;  /* 0x000000010d0e7824 */ /* 0x000fe200078e020e */
[----:B------:R2:W-:Y:S04]  /*04b0*/  STG.E desc[UR8][R4.64+0x14], R13 ;  /* 0x0000140d04007986 */ /* 0x0005e8000c101908 */
[----:B------:R-:W-:Y:S01]  /*04c0*/  IADD3 R15, PT, PT, R14, R15, RZ ;  /* 0x0000000f0e0f7210 */ /* 0x000fe20007ffe0ff */
[----:B------:R2:W-:Y:S04]  /*04d0*/  STG.E desc[UR8][R4.64+0x18], R14 ;  /* 0x0000180e04007986 */ /* 0x0005e8000c101908 */
[----:B------:R-:W-:Y:S01]  /*04e0*/  IMAD.IADD R19, R15, 0x1, R16 ;  /* 0x000000010f137824 */ /* 0x000fe200078e0210 */
[----:B------:R2:W-:Y:S04]  /*04f0*/  STG.E desc[UR8][R4.64+0x1c], R15 ;  /* 0x00001c0f04007986 */ /* 0x0005e8000c101908 */
[----:B------:R2:W-:Y:S01]  /*0500*/  STG.E desc[UR8][R4.64+0x20], R19 ;  /* 0x0000201304007986 */ /* 0x0005e2000c101908 */
[----:B------:R-:W-:Y:S05]  /*0510*/  BRA.U UP0, `(.L_x_2) ;  /* 0xfffffffd001c7547 */ /* 0x000fea000b83ffff */
[----:B------:R-:W-:-:S07]  /*0520*/  IADD3 R0, PT, PT, R0, 0x1, RZ ;  /* 0x0000000100007810 */ /* 0x000fce0007ffe0ff */
.L_x_1:
[----:B------:R-:W-:-:S09]  /*0530*/  UISETP.NE.AND UP0, UPT, UR6, URZ, UPT ;  /* 0x000000ff0600728c */ /* 0x000fd2000bf05270 */
[----:B------:R-:W-:Y:S05]  /*0540*/  BRA.U !UP0, `(.L_x_0) ;  /* 0x0000000508907547 */ /* 0x000fea000b800000 */
[----:B------:R-:W-:Y:S02]  /*0550*/  UISETP.GE.U32.AND UP0, UPT, UR6, 0x8, UPT ;  /* 0x000000080600788c */ /* 0x000fe4000bf06070 */
[----:B------:R-:W-:-:S04]  /*0560*/  ULOP3.LUT UR5, UR4, 0x7, URZ, 0xc0, !UPT ;  /* 0x0000000704057892 */ /* 0x000fc8000f8ec0ff */
[----:B------:R-:W-:-:S03]  /*0570*/  UISETP.NE.AND UP1, UPT, UR5, URZ, UPT ;  /* 0x000000ff0500728c */ /* 0x000fc6000bf25270 */
[----:B------:R-:W-:Y:S08]  /*0580*/  BRA.U !UP0, `(.L_x_3) ;  /* 0x0000000108bc7547 */ /* 0x000ff0000b800000 */
[----:B--2---:R-:W2:Y:S02]  /*0590*/  LDC.64 R10, c[0x0][0x380] ;  /* 0x0000e000ff0a7b82 */ /* 0x004ea40000000a00 */
[----:B--2---:R-:W-:-:S04]  /*05a0*/  IMAD.WIDE R8, R0, 0x4, R10 ;  /* 0x0000000400087825 */ /* 0x004fc800078e020a */
[C---:B------:R-:W-:Y:S01]  /*05b0*/  IMAD.WIDE.U32 R4, R0.reuse, 0x4, R10 ;  /* 0x0000000400047825 */ /* 0x040fe200078e000a */
[----:B-1----:R-:W2:Y:S04]  /*05c0*/  LDG.E R12, desc[UR8][R8.64+-0x4] ;  /* 0xfffffc08080c7981 */ /* 0x002ea8000c1e1900 */
[----:B------:R-:W2:Y:S01]  /*05d0*/  LDG.E R13, desc[UR8][R4.64] ;  /* 0x00000008040d7981 */ /* 0x000ea2000c1e1900 */
[----:B------:R-:W-:-:S04]  /*05e0*/  VIADD R17, R0, 0x1 ;  /* 0x0000000100117836 */ /* 0x000fc80000000000 */
[----:B------:R-:W-:Y:S01]  /*05f0*/  IMAD.WIDE.U32 R16, R17, 0x4, R10 ;  /* 0x0000000411107825 */ /* 0x000fe200078e000a */
[----:B--2---:R-:W-:-:S05]  /*0600*/  IADD3 R19, PT, PT, R12, R13, RZ ;  /* 0x0000000d0c137210 */ /* 0x004fca0007ffe0ff */
[----:B------:R1:W-:Y:S04]  /*0610*/  STG.E desc[UR8][R4.64], R19 ;  /* 0x0000001304007986 */ /* 0x0003e8000c101908 */
[----:B------:R-:W2:Y:S01]  /*0620*/  LDG.E R12, desc[UR8][R16.64] ;  /* 0x00000008100c7981 */ /* 0x000ea2000c1e1900 */
[----:B------:R-:W-:Y:S01]  /*0630*/  VIADD R13, R0, 0x2 ;  /* 0x00000002000d7836 */ /* 0x000fe20000000000 */
[----:B--2---:R-:W-:-:S03]  /*0640*/  IADD3 R21, PT, PT, R19, R12, RZ ;  /* 0x0000000c13157210 */ /* 0x004fc60007ffe0ff */
[----:B------:R-:W-:Y:S02]  /*0650*/  IMAD.WIDE.U32 R12, R13, 0x4, R10 ;  /* 0x000000040d0c7825 */ /* 0x000fe400078e000a */
[----:B------:R2:W-:Y:S04]  /*0660*/  STG.E desc[UR8][R16.64], R21 ;  /* 0x0000001510007986 */ /* 0x0005e8000c101908 */
[----:B------:R-:W3:Y:S04]  /*0670*/  LDG.E R14, desc[UR8][R8.64+0x4] ;  /* 0x00000408080e7981 */ /* 0x000ee8000c1e1900 */
[----:B------:R-:W3:Y:S01]  /*0680*/  LDG.E R15, desc[UR8][R12.64] ;  /* 0x000000080c0f7981 */ /* 0x000ee2000c1e1900 */
[----:B------:R-:W-:Y:S01]  /*0690*/  VIADD R25, R0, 0x3 ;  /* 0x0000000300197836 */ /* 0x000fe20000000000 */
[----:B---3--:R-:W-:-:S03]  /*06a0*/  IADD3 R23, PT, PT, R14, R15, RZ ;  /* 0x0000000f0e177210 */ /* 0x008fc60007ffe0ff */
[----:B------:R-:W-:Y:S02]  /*06b0*/  IMAD.WIDE.U32 R14, R25, 0x4, R10 ;  /* 0x00000004190e7825 */ /* 0x000fe400078e000a */
[----:B------:R3:W-:Y:S04]  /*06c0*/  STG.E desc[UR8][R12.64], R23 ;  /* 0x000000170c007986 */ /* 0x0007e8000c101908 */
[----:B------:R-:W4:Y:S04]  /*06d0*/  LDG.E R18, desc[UR8][R8.64+0x8] ;  /* 0x0000080808127981 */ /* 0x000f28000c1e1900 */
[----:B-1----:R-:W4:Y:S01]  /*06e0*/  LDG.E R19, desc[UR8][R14.64] ;  /* 0x000000080e137981 */ /* 0x002f22000c1e1900 */
[----:B------:R-:W-:-:S05]  /*06f0*/  IADD3 R25, PT, PT, R0, 0x4, RZ ;  /* 0x0000000400197810 */ /* 0x000fca0007ffe0ff */
[----:B--2---:R-:W-:-:S04]  /*0700*/  IMAD.WIDE.U32 R16, R25, 0x4, R10 ;  /* 0x0000000419107825 */ /* 0x004fc800078e000a */
[----:B----4-:R-:W-:-:S05]  /*0710*/  IMAD.IADD R19, R18, 0x1, R19 ;  /* 0x0000000112137824 */ /* 0x010fca00078e0213 */
[----:B------:R1:W-:Y:S04]  /*0720*/  STG.E desc[UR8][R14.64], R19 ;  /* 0x000000130e007986 */ /* 0x0003e8000c101908 */
[----:B------:R-:W2:Y:S04]  /*0730*/  LDG.E R18, desc[UR8][R8.64+0xc] ;  /* 0x00000c0808127981 */ /* 0x000ea8000c1e1900 */
[----:B------:R-:W2:Y:S01]  /*0740*/  LDG.E R21, desc[UR8][R16.64] ;  /* 0x0000000810157981 */ /* 0x000ea2000c1e1900 */
[----:B------:R-:W-:-:S05]  /*0750*/  IADD3 R25, PT, PT, R0, 0x5, RZ ;  /* 0x0000000500197810 */ /* 0x000fca0007ffe0ff */
[----:B---3--:R-:W-:Y:S01]  /*0760*/  IMAD.WIDE.U32 R12, R25, 0x4, R10 ;  /* 0x00000004190c7825 */ /* 0x008fe200078e000a */
[----:B--2---:R-:W-:-:S05]  /*0770*/  IADD3 R21, PT, PT, R18, R21, RZ ;  /* 0x0000001512157210 */ /* 0x004fca0007ffe0ff */
[----:B------:R2:W-:Y:S04]  /*0780*/  STG.E desc[UR8][R16.64], R21 ;  /* 0x0000001510007986 */ /* 0x0005e8000c101908 */
[----:B------:R-:W3:Y:S04]  /*0790*/  LDG.E R18, desc[UR8][R8.64+0x10] ;  /* 0x0000100808127981 */ /* 0x000ee8000c1e1900 */
[----:B------:R-:W3:Y:S01]  /*07a0*/  LDG.E R23, desc[UR8][R12.64] ;  /* 0x000000080c177981 */ /* 0x000ee2000c1e1900 */
[----:B------:R-:W-:-:S04]  /*07b0*/  VIADD R25, R0, 0x6 ;  /* 0x0000000600197836 */ /* 0x000fc80000000000 */
[----:B------:R-:W-:Y:S01]  /*07c0*/  IMAD.WIDE.U32 R10, R25, 0x4, R10 ;  /* 0x00000004190a7825 */ /* 0x000fe200078e000a */
[----:B---3--:R-:W-:-:S05]  /*07d0*/  IADD3 R23, PT, PT, R18, R23, RZ ;  /* 0x0000001712177210 */ /* 0x008fca0007ffe0ff */
[----:B------:R3:W-:Y:S04]  /*07e0*/  STG.E desc[UR8][R12.64], R23 ;  /* 0x000000170c007986 */ /* 0x0007e8000c101908 */
[----:B-1----:R-:W4:Y:S04]  /*07f0*/  LDG.E R14, desc[UR8][R8.64+0x14] ;  /* 0x00001408080e7981 */ /* 0x002f28000c1e1900 */
[----:B------:R-:W4:Y:S02]  /*0800*/  LDG.E R15, desc[UR8][R10.64] ;  /* 0x000000080a0f7981 */ /* 0x000f24000c1e1900 */
[----:B----4-:R-:W-:-:S05]  /*0810*/  IADD3 R15, PT, PT, R14, R15, RZ ;  /* 0x0000000f0e0f7210 */ /* 0x010fca0007ffe0ff */
[----:B------:R3:W-:Y:S04]  /*0820*/  STG.E desc[UR8][R10.64], R15 ;  /* 0x0000000f0a007986 */ /* 0x0007e8000c101908 */
[----:B------:R-:W4:Y:S04]  /*0830*/  LDG.E R14, desc[UR8][R8.64+0x18] ;  /* 0x00001808080e7981 */ /* 0x000f28000c1e1900 */
[----:B--2---:R-:W4:Y:S01]  /*0840*/  LDG.E R17, desc[UR8][R4.64+0x1c] ;  /* 0x00001c0804117981 */ /* 0x004f22000c1e1900 */
[----:B------:R-:W-:Y:S01]  /*0850*/  IADD3 R0, PT, PT, R0, 0x8, RZ ;  /* 0x0000000800007810 */ /* 0x000fe20007ffe0ff */
[----:B----4-:R-:W-:-:S05]  /*0860*/  IMAD.IADD R17, R14, 0x1, R17 ;  /* 0x000000010e117824 */ /* 0x010fca00078e0211 */
[----:B------:R3:W-:Y:S02]  /*0870*/  STG.E desc[UR8][R4.64+0x1c], R17 ;  /* 0x00001c1104007986 */ /* 0x0007e4000c101908 */
.L_x_3:
[----:B------:R-:W-:Y:S05]  /*0880*/  BRA.U !UP1, `(.L_x_0) ;  /* 0x0000000109c07547 */ /* 0x000fea000b800000 */
[----:B------:R-:W-:Y:S02]  /*0890*/  UISETP.GE.U32.AND UP0, UPT, UR5, 0x4, UPT ;  /* 0x000000040500788c */ /* 0x000fe4000bf06070 */
[----:B------:R-:W-:-:S04]  /*08a0*/  ULOP3.LUT UR4, UR4, 0x3, URZ, 0xc0, !UPT ;  /* 0x0000000304047892 */ /* 0x000fc8000f8ec0ff */
[----:B------:R-:W-:-:S03]  /*08b0*/  UISETP.NE.AND UP1, UPT, UR4, URZ, UPT ;  /* 0x000000ff0400728c */ /* 0x000fc6000bf25270 */
[----:B------:R-:W-:Y:S08]  /*08c0*/  BRA.U !UP0, `(.L_x_4) ;  /* 0x00000001085c7547 */ /* 0x000ff0000b800000 */
[----:B--23--:R-:W2:Y:S02]  /*08d0*/  LDC.64 R10, c[0x0][0x380] ;  /* 0x0000e000ff0a7b82 */ /* 0x00cea40000000a00 */
[----:B--2---:R-:W-:-:S04]  /*08e0*/  IMAD.WIDE R8, R0, 0x4, R10 ;  /* 0x0000000400087825 */ /* 0x004fc800078e020a */
[C---:B------:R-:W-:Y:S01]  /*08f0*/  IMAD.WIDE.U32 R4, R0.reuse, 0x4, R10 ;  /* 0x0000000400047825 */ /* 0x040fe200078e000a */
[----:B-1----:R-:W2:Y:S04]  /*0900*/  LDG.E R12, desc[UR8][R8.64+-0x4] ;  /* 0xfffffc08080c7981 */ /* 0x002ea8000c1e1900 */
[----:B------:R-:W2:Y:S01]  /*0910*/  LDG.E R13, desc[UR8][R4.64] ;  /* 0x00000008040d7981 */ /* 0x000ea2000c1e1900 */
[----:B------:R-:W-:Y:S01]  /*0920*/  IADD3 R17, PT, PT, R0, 0x1, RZ ;  /* 0x0000000100117810 */ /* 0x000fe20007ffe0ff */
[----:B--2---:R-:W-:-:S04]  /*0930*/  IMAD.IADD R15, R12, 0x1, R13 ;  /* 0x000000010c0f7824 */ /* 0x004fc800078e020d */
[----:B------:R-:W-:Y:S01]  /*0940*/  IMAD.WIDE.U32 R12, R17, 0x4, R10 ;  /* 0x00000004110c7825 */ /* 0x000fe200078e000a */
[----:B------:R1:W-:Y:S04]  /*0950*/  STG.E desc[UR8][R4.64], R15 ;  /* 0x0000000f04007986 */ /* 0x0003e8000c101908 */
[----:B------:R-:W2:Y:S01]  /*0960*/  LDG.E R14, desc[UR8][R12.64] ;  /* 0x000000080c0e7981 */ /* 0x000ea2000c1e1900 */
[----:B------:R-:W-:-:S05]  /*0970*/  IADD3 R19, PT, PT, R0, 0x2, RZ ;  /* 0x0000000200137810 */ /* 0x000fca0007ffe0ff */
[----:B------:R-:W-:Y:S01]  /*0980*/  IMAD.WIDE.U32 R10, R19, 0x4, R10 ;  /* 0x00000004130a7825 */ /* 0x000fe200078e000a */
[----:B--2---:R-:W-:-:S05]  /*0990*/  IADD3 R17, PT, PT, R15, R14, RZ ;  /* 0x0000000e0f117210 */ /* 0x004fca0007ffe0ff */
[----:B------:R4:W-:Y:S04]  /*09a0*/  STG.E desc[UR8][R12.64], R17 ;  /* 0x000000110c007986 */ /* 0x0009e8000c101908 */
[----:B------:R-:W2:Y:S04]  /*09b0*/  LDG.E R14, desc[UR8][R8.64+0x4] ;  /* 0x00000408080e7981 */ /* 0x000ea8000c1e1900 */
[----:B------:R-:W2:Y:S02]  /*09c0*/  LDG.E R19, desc[UR8][R10.64] ;  /* 0x000000080a137981 */ /* 0x000ea4000c1e1900 */
[----:B--2---:R-:W-:-:S05]  /*09d0*/  IMAD.IADD R19, R14, 0x1, R19 ;  /* 0x000000010e137824 */ /* 0x004fca00078e0213 */
[----:B------:R4:W-:Y:S04]  /*09e0*/  STG.E desc[UR8][R10.64], R19 ;  /* 0x000000130a007986 */ /* 0x0009e8000c101908 */
[----:B------:R-:W2:Y:S04]  /*09f0*/  LDG.E R14, desc[UR8][R8.64+0x8] ;  /* 0x00000808080e7981 */ /* 0x000ea8000c1e1900 */
[----:B-1----:R-:W2:Y:S01]  /*0a00*/  LDG.E R15, desc[UR8][R4.64+0xc] ;  /* 0x00000c08040f7981 */ /* 0x002ea2000c1e1900 */
[----:B------:R-:W-:Y:S02]  /*0a10*/  IADD3 R0, PT, PT, R0, 0x4, RZ ;  /* 0x0000000400007810 */ /* 0x000fe40007ffe0ff */
[----:B--2---:R-:W-:-:S05]  /*0a20*/  IADD3 R15, PT, PT, R14, R15, RZ ;  /* 0x0000000f0e0f7210 */ /* 0x004fca0007ffe0ff */
[----:B------:R4:W-:Y:S02]  /*0a30*/  STG.E desc[UR8][R4.64+0xc], R15 ;  /* 0x00000c0f04007986 */ /* 0x0009e4000c101908 */
.L_x_4:
[----:B------:R-:W-:Y:S05]  /*0a40*/  BRA.U !UP1, `(.L_x_0) ;  /* 0x0000000109507547 */ /* 0x000fea000b800000 */
[----:B--234-:R-:W2:Y:S01]  /*0a50*/  LDC.64 R4, c[0x0][0x380] ;  /* 0x0000e000ff047b82 */ /* 0x01cea20000000a00 */
[----:B0-----:R-:W-:Y:S01]  /*0a60*/  IADD3 R8, P0, PT, R2, -0x4, RZ ;  /* 0xfffffffc02087810 */ /* 0x001fe20007f1e0ff */
[----:B------:R-:W-:-:S03]  /*0a70*/  UIADD3 UR4, UPT, UPT, -UR4, URZ, URZ ;  /* 0x000000ff04047290 */ /* 0x000fc6000fffe1ff */
[----:B------:R-:W-:Y:S01]  /*0a80*/  IADD3.X R9, PT, PT, R3, -0x1, RZ, P0, !PT ;  /* 0xffffffff03097810 */ /* 0x000fe200007fe4ff */
[----:B--2---:R-:W-:-:S04]  /*0a90*/  IMAD.WIDE.U32 R4, R0, 0x4, R4 ;  /* 0x0000000400047825 */ /* 0x004fc800078e0004 */
[----:B------:R-:W-:Y:S01]  /*0aa0*/  IMAD.MOV.U32 R10, RZ, RZ, R4 ;  /* 0x000000ffff0a7224 */ /* 0x000fe200078e0004 */
[----:B------:R-:W-:-:S07]  /*0ab0*/  MOV R13, R5 ;  /* 0x00000005000d7202 */ /* 0x000fce0000000f00 */
.L_x_5:
[----:B------:R-:W-:Y:S01]  /*0ac0*/  IMAD.WIDE R2, R0, 0x4, R8 ;  /* 0x0000000400027825 */ /* 0x000fe200078e0208 */
[----:B0-----:R-:W-:-:S03]  /*0ad0*/  MOV R4, R10 ;  /* 0x0000000a00047202 */ /* 0x001fc60000000f00 */
[----:B------:R-:W-:Y:S02]  /*0ae0*/  IMAD.MOV.U32 R5, RZ, RZ, R13 ;  /* 0x000000ffff057224 */ /* 0x000fe400078e000d */
[----:B-1----:R-:W2:Y:S04]  /*0af0*/  LDG.E R2, desc[UR8][R2.64] ;  /* 0x0000000802027981 */ /* 0x002ea8000c1e1900 */
[----:B------:R-:W2:Y:S01]  /*0b00*/  LDG.E R11, desc[UR8][R4.64] ;  /* 0x00000008040b7981 */ /* 0x000ea2000c1e1900 */
[----:B------:R-:W-:-:S04]  /*0b10*/  UIADD3 UR4, UPT, UPT, UR4, 0x1, URZ ;  /* 0x0000000104047890 */ /* 0x000fc8000fffe0ff */
[----:B------:R-:W-:Y:S01]  /*0b20*/  UISETP.NE.AND UP0, UPT, UR4, URZ, UPT ;  /* 0x000000ff0400728c */ /* 0x000fe2000bf05270 */
[----:B------:R-:W-:Y:S01]  /*0b30*/  IADD3 R10, P0, PT, R4, 0x4, RZ ;  /* 0x00000004040a7810 */ /* 0x000fe20007f1e0ff */
[----:B------:R-:W-:-:S03]  /*0b40*/  VIADD R0, R0, 0x1 ;  /* 0x0000000100007836 */ /* 0x000fc60000000000 */
[----:B------:R-:W-:Y:S02]  /*0b50*/  IADD3.X R13, PT, PT, RZ, R5, RZ, P0, !PT ;  /* 0x00000005ff0d7210 */ /* 0x000fe400007fe4ff */
[----:B--2---:R-:W-:-:S05]  /*0b60*/  IADD3 R11, PT, PT, R2, R11, RZ ;  /* 0x0000000b020b7210 */ /* 0x004fca0007ffe0ff */
[----:B------:R0:W-:Y:S01]  /*0b70*/  STG.E desc[UR8][R4.64], R11 ;  /* 0x0000000b04007986 */ /* 0x0001e2000c101908 */
[----:B------:R-:W-:Y:S05]  /*0b80*/  BRA.U UP0, `(.L_x_5) ;  /* 0xfffffffd00cc7547 */ /* 0x000fea000b83ffff */
.L_x_0:
[----:B------:R-:W5:Y:S01]  /*0b90*/  S2R R8, SR_TID.X ;  /* 0x0000000000087919 */ /* 0x000f620000002100 */
[----:B------:R-:W5:Y:S01]  /*0ba0*/  LDCU UR4, c[0x0][0x360] ;  /* 0x00006c00ff0477ac */ /* 0x000f620008000800 */
[----:B------:R-:W-:Y:S01]  /*0bb0*/  MOV R0, 0x0 ;  /* 0x0000000000007802 */ /* 0x000fe20000000f00 */
[----:B0-234-:R-:W5:Y:S01]  /*0bc0*/  S2R R11, SR_CTAID.X ;  /* 0x00000000000b7919 */ /* 0x01df620000002500 */
[----:B------:R-:W0:Y:S02]  /*0bd0*/  LDCU UR5, c[0x0][0x364] ;  /* 0x00006c80ff0577ac */ /* 0x000e240008000800 */
[----:B------:R2:W3:Y:S01]  /*0be0*/  LDC.64 R2, c[0x4][R0] ;  /* 0x0100000000027b82 */ /* 0x0004e20000000a00 */
[----:B------:R-:W0:Y:S01]  /*0bf0*/  S2R R9, SR_TID.Y ;  /* 0x0000000000097919 */ /* 0x000e220000002200 */
[----:B------:R-:W0:Y:S01]  /*0c00*/  S2R R12, SR_CTAID.Y ;  /* 0x00000000000c7919 */ /* 0x000e220000002600 */
[----:B------:R-:W4:Y:S01]  /*0c10*/  S2R R10, SR_TID.Z ;  /* 0x00000000000a7919 */ /* 0x000f220000002300 */
[----:B------:R-:W1:Y:S01]  /*0c20*/  S2R R13, SR_CTAID.Z ;  /* 0x00000000000d7919 */ /* 0x000e620000002700 */
[----:B-----5:R-:W-:-:S02]  /*0c30*/  IMAD R14, R11, UR4, R8 ;  /* 0x000000040b0e7c24 */ /* 0x020fc4000f8e0208 */
[----:B0-----:R-:W-:Y:S01]  /*0c40*/  IMAD R15, R12, UR5, R9 ;  /* 0x000000050c0f7c24 */ /* 0x001fe2000f8e0209 */
[----:B------:R-:W0:Y:S01]  /*0c50*/  LDCU.64 UR4, c[0x4][0x8] ;  /* 0x01000100ff0477ac */ /* 0x000e220008000a00 */
[----:B----4-:R2:W-:Y:S04]  /*0c60*/  STL.128 [R1], R8 ;  /* 0x0000000801007387 */ /* 0x0105e80000100c00 */
[----:B-1----:R2:W-:Y:S01]  /*0c70*/  STL.128 [R1+0x10], R12 ;  /* 0x0000100c01007387 */ /* 0x0025e20000100c00 */
[----:B0-----:R-:W-:Y:S02]  /*0c80*/  MOV R4, UR4 ;  /* 0x0000000400047c02 */ /* 0x001fe40008000f00 */
[----:B---3--:R-:W-:-:S07]  /*0c90*/  MOV R5, UR5 ;  /* 0x0000000500057c02 */ /* 0x008fce0008000f00 */
[----:B------:R-:W-:-:S07]  /*0ca0*/  LEPC R20, `(.L_x_6) ;  /* 0x000000001014794e */ /* 0x000fce0000000000 */
[----:B--2---:R-:W-:Y:S05]  /*0cb0*/  CALL.ABS.NOINC R2 ;  /* 0x0000000002007343 */ /* 0x004fea0003c00000 */
.L_x_6:
[----:B------:R-:W-:Y:S05]  /*0cc0*/  EXIT ;  /* 0x000000000000794d */ /* 0x000fea0003800000 */
.L_x_7:
[----:B------:R-:W-:-:S00]  /*0cd0*/  BRA `(.L_x_7) ;  /* 0xfffffffc00fc7947 */ /* 0x000fc0000383ffff */
[----:B------:R-:W-:-:S00]  /*0ce0*/  NOP ;  /* 0x0000000000007918 */ /* 0x000fc00000000000 */
        /* <DEDUP_REMOVED lines=9> */
.L_x_8:


//--------------------- .nv.global.init           --------------------------
	.section	.nv.global.init,"aw",@progbits
.nv.global.init:
	.type		$str,@object
	.size		$str,(.L_0 - $str)
$str:
        /*0000*/ 	.byte	0x54, 0x68, 0x72, 0x65, 0x61, 0x64, 0x28, 0x25, 0x64, 0x2c, 0x25, 0x64, 0x2c, 0x25, 0x64, 0x2c
        /*0010*/ 	.byte	0x25, 0x64, 0x2c, 0x25, 0x64, 0x2c, 0x25, 0x64, 0x29, 0x2c, 0x20, 0x6f, 0x58, 0x59, 0x28, 0x25
        /*0020*/ 	.byte	0x64, 0x2c, 0x25, 0x64, 0x29, 0x0a, 0x00
.L_0:


//--------------------- .nv.shared.reserved.0     --------------------------
	.section	.nv.shared.reserved.0,"aw",@nobits
	.weak		__nv_reservedSMEM_offset_0_alias
	.size		__nv_reservedSMEM_offset_0_alias, 0, 64
	.other		__nv_reservedSMEM_offset_0_alias,@"STO_CUDA_RESERVED_SHARED STV_DEFAULT"
__nv_reservedSMEM_offset_0_alias:
	.zero		0
	.zero		64


//--------------------- .nv.constant0._Z10prefix_sumIiEvPT_i --------------------------
	.section	.nv.constant0._Z10prefix_sumIiEvPT_i,"a",@progbits
	.sectionflags	@""
	.align	4
.nv.constant0._Z10prefix_sumIiEvPT_i:
	.zero		908


//--------------------- SYMBOLS --------------------------

	.type		.nv.reservedSmem.offset0,@object
	.size		.nv.reservedSmem.offset0,0x4
	.type		vprintf,@function
